	.headerflags	@"EF_CUDA_TEXMODE_UNIFIED EF_CUDA_64BIT_ADDRESS EF_CUDA_ACCELERATORS EF_CUDA_SM90 EF_CUDA_VIRTUAL_SM(EF_CUDA_SM90)"
	.elftype	@"ET_EXEC"


//--------------------- .nv.info                  --------------------------
	.section	.nv.info,"",@"SHT_CUDA_INFO"
	.align	4


	//----- nvinfo : EIATTR_REGCOUNT
	.align		4
        /*0000*/ 	.byte	0x04, 0x2f
        /*0002*/ 	.short	(.L_3 - .L_2)
	.align		4
.L_2:
        /*0004*/ 	.word	index@(triton_poi_fused__native_batch_norm_legit_no_training_relu_10)
        /*0008*/ 	.word	0x00000020


	//----- nvinfo : EIATTR_MIN_STACK_SIZE
	.align		4
.L_3:
        /*000c*/ 	.byte	0x04, 0x12
        /*000e*/ 	.short	(.L_5 - .L_4)
	.align		4
.L_4:
        /*0010*/ 	.word	index@(triton_poi_fused__native_batch_norm_legit_no_training_relu_10)
        /*0014*/ 	.word	0x00000000


	//----- nvinfo : EIATTR_FRAME_SIZE
	.align		4
.L_5:
        /*0018*/ 	.byte	0x04, 0x11
        /*001a*/ 	.short	(.L_7 - .L_6)
	.align		4
.L_6:
        /*001c*/ 	.word	index@(triton_poi_fused__native_batch_norm_legit_no_training_relu_10)
        /*0020*/ 	.word	0x00000000


	//----- nvinfo : EIATTR_MIN_STACK_SIZE
	.align		4
.L_7:
        /*0024*/ 	.byte	0x04, 0x12
        /*0026*/ 	.short	(.L_9 - .L_8)
	.align		4
.L_8:
        /*0028*/ 	.word	index@(triton_poi_fused__native_batch_norm_legit_no_training_relu_10)
        /*002c*/ 	.word	0x00000000
.L_9:


//--------------------- .nv.info.triton_poi_fused__native_batch_norm_legit_no_training_relu_10 --------------------------
	.section	.nv.info.triton_poi_fused__native_batch_norm_legit_no_training_relu_10,"",@"SHT_CUDA_INFO"
	.sectionflags	@""
	.align	4


	//----- nvinfo : EIATTR_CUDA_API_VERSION
	.align		4
        /*0000*/ 	.byte	0x04, 0x37
        /*0002*/ 	.short	(.L_11 - .L_10)
.L_10:
        /*0004*/ 	.word	0x0000007c


	//----- nvinfo : EIATTR_KPARAM_INFO
	.align		4
.L_11:
        /*0008*/ 	.byte	0x04, 0x17
        /*000a*/ 	.short	(.L_13 - .L_12)
.L_12:
        /*000c*/ 	.word	0x00000000
        /*0010*/ 	.short	0x0006
        /*0012*/ 	.short	0x0030
        /*0014*/ 	.byte	0x00, 0xf0, 0x11, 0x00


	//----- nvinfo : EIATTR_KPARAM_INFO
	.align		4
.L_13:
        /*0018*/ 	.byte	0x04, 0x17
        /*001a*/ 	.short	(.L_15 - .L_14)
.L_14:
        /*001c*/ 	.word	0x00000000
        /*0020*/ 	.short	0x0005
        /*0022*/ 	.short	0x0028
        /*0024*/ 	.byte	0x00, 0xf4, 0x21, 0x00


	//----- nvinfo : EIATTR_KPARAM_INFO
	.align		4
.L_15:
        /*0028*/ 	.byte	0x04, 0x17
        /*002a*/ 	.short	(.L_17 - .L_16)
.L_16:
        /*002c*/ 	.word	0x00000000
        /*0030*/ 	.short	0x0004
        /*0032*/ 	.short	0x0020
        /*0034*/ 	.byte	0x00, 0xf4, 0x21, 0x00


	//----- nvinfo : EIATTR_KPARAM_INFO
	.align		4
.L_17:
        /*0038*/ 	.byte	0x04, 0x17
        /*003a*/ 	.short	(.L_19 - .L_18)
.L_18:
        /*003c*/ 	.word	0x00000000
        /*0040*/ 	.short	0x0003
        /*0042*/ 	.short	0x0018
        /*0044*/ 	.byte	0x00, 0xf4, 0x21, 0x00


	//----- nvinfo : EIATTR_KPARAM_INFO
	.align		4
.L_19:
        /*0048*/ 	.byte	0x04, 0x17
        /*004a*/ 	.short	(.L_21 - .L_20)
.L_20:
        /*004c*/ 	.word	0x00000000
        /*0050*/ 	.short	0x0002
        /*0052*/ 	.short	0x0010
        /*0054*/ 	.byte	0x00, 0xf4, 0x21, 0x00


	//----- nvinfo : EIATTR_KPARAM_INFO
	.align		4
.L_21:
        /*0058*/ 	.byte	0x04, 0x17
        /*005a*/ 	.short	(.L_23 - .L_22)
.L_22:
        /*005c*/ 	.word	0x00000000
        /*0060*/ 	.short	0x0001
        /*0062*/ 	.short	0x0008
        /*0064*/ 	.byte	0x00, 0xf4, 0x21, 0x00


	//----- nvinfo : EIATTR_KPARAM_INFO
	.align		4
.L_23:
        /*0068*/ 	.byte	0x04, 0x17
        /*006a*/ 	.short	(.L_25 - .L_24)
.L_24:
        /*006c*/ 	.word	0x00000000
        /*0070*/ 	.short	0x0000
        /*0072*/ 	.short	0x0000
        /*0074*/ 	.byte	0x00, 0xf4, 0x21, 0x00


	//----- nvinfo : EIATTR_SPARSE_MMA_MASK
	.align		4
.L_25:
        /*0078*/ 	.byte	0x03, 0x50
        /*007a*/ 	.short	0x0000


	//----- nvinfo : EIATTR_MAXREG_COUNT
	.align		4
        /*007c*/ 	.byte	0x03, 0x1b
        /*007e*/ 	.short	0x00ff


	//----- nvinfo : EIATTR_EXIT_INSTR_OFFSETS
	.align		4
        /*0080*/ 	.byte	0x04, 0x1c
        /*0082*/ 	.short	(.L_27 - .L_26)


	//   ....[0]....
.L_26:
        /*0084*/ 	.word	0x00000710


	//----- nvinfo : EIATTR_REQNTID
	.align		4
.L_27:
        /*0088*/ 	.byte	0x04, 0x10
        /*008a*/ 	.short	(.L_29 - .L_28)
.L_28:
        /*008c*/ 	.word	0x00000080
        /*0090*/ 	.word	0x00000001
        /*0094*/ 	.word	0x00000001


	//----- nvinfo : EIATTR_CBANK_PARAM_SIZE
	.align		4
.L_29:
        /*0098*/ 	.byte	0x03, 0x19
        /*009a*/ 	.short	0x0034


	//----- nvinfo : EIATTR_PARAM_CBANK
	.align		4
        /*009c*/ 	.byte	0x04, 0x0a
        /*009e*/ 	.short	(.L_31 - .L_30)
	.align		4
.L_30:
        /*00a0*/ 	.word	index@(.nv.constant0.triton_poi_fused__native_batch_norm_legit_no_training_relu_10)
        /*00a4*/ 	.short	0x0210
        /*00a6*/ 	.short	0x0034


	//----- nvinfo : EIATTR_SW_WAR
	.align		4
.L_31:
        /*00a8*/ 	.byte	0x04, 0x36
        /*00aa*/ 	.short	(.L_33 - .L_32)
.L_32:
        /*00ac*/ 	.word	0x00000008
.L_33:


//--------------------- .nv.callgraph             --------------------------
	.section	.nv.callgraph,"",@"SHT_CUDA_CALLGRAPH"
	.align	4
	.sectionentsize	8
	.align		4
        /*0000*/ 	.word	0x00000000
	.align		4
        /*0004*/ 	.word	0xffffffff
	.align		4
        /*0008*/ 	.word	0x00000000
	.align		4
        /*000c*/ 	.word	0xfffffffe
	.align		4
        /*0010*/ 	.word	0x00000000
	.align		4
        /*0014*/ 	.word	0xfffffffd
	.align		4
        /*0018*/ 	.word	0x00000000
	.align		4
        /*001c*/ 	.word	0xfffffffc


//--------------------- .nv.constant4             --------------------------
	.section	.nv.constant4,"a",@progbits
	.align	8
	.align		8
.nv.constant4:
        /*0000*/ 	.dword	_$_str
	.align		8
        /*0008*/ 	.dword	_$_str_$_2


//--------------------- .text.triton_poi_fused__native_batch_norm_legit_no_training_relu_10 --------------------------
	.section	.text.triton_poi_fused__native_batch_norm_legit_no_training_relu_10,"ax",@progbits
	.align	128
        .global         triton_poi_fused__native_batch_norm_legit_no_training_relu_10
        .type           triton_poi_fused__native_batch_norm_legit_no_training_relu_10,@function
        .size           triton_poi_fused__native_batch_norm_legit_no_training_relu_10,(.L_x_1 - triton_poi_fused__native_batch_norm_legit_no_training_relu_10)
        .other          triton_poi_fused__native_batch_norm_legit_no_training_relu_10,@"STO_CUDA_ENTRY STV_DEFAULT"
triton_poi_fused__native_batch_norm_legit_no_training_relu_10:
.text.triton_poi_fused__native_batch_norm_legit_no_training_relu_10:
[----:B------:R-:W-:Y:S01]  /*0000*/  LDC R1, c[0x0][0x28] ;  /* 0x00000a00ff017b82 */ /* 0x000fe20000000800 */
[----:B------:R-:W1:Y:S07]  /*0010*/  S2R R0, SR_TID.X ;  /* 0x0000000000007919 */ /* 0x000e6e0000002100 */
[----:B------:R-:W2:Y:S01]  /*0020*/  LDC.64 R4, c[0x0][0x220] ;  /* 0x00008800ff047b82 */ /* 0x000ea20000000a00 */
[----:B------:R-:W-:Y:S01]  /*0030*/  ULDC.64 UR4, c[0x0][0x208] ;  /* 0x0000820000047ab9 */ /* 0x000fe20000000a00 */
[----:B------:R-:W3:Y:S06]  /*0040*/  S2R R7, SR_CTAID.X ;  /* 0x0000000000077919 */ /* 0x000eec0000002500 */
[----:B------:R-:W4:Y:S08]  /*0050*/  LDC.64 R12, c[0x0][0x218] ;  /* 0x00008600ff0c7b82 */ /* 0x000f300000000a00 */
[----:B------:R-:W5:Y:S08]  /*0060*/  LDC.64 R22, c[0x0][0x210] ;  /* 0x00008400ff167b82 */ /* 0x000f700000000a00 */
[----:B------:R-:W5:Y:S01]  /*0070*/  LDC.64 R20, c[0x0][0x228] ;  /* 0x00008a00ff147b82 */ /* 0x000f620000000a00 */
[----:B-1----:R-:W-:-:S07]  /*0080*/  SHF.L.U32 R0, R0, 0x2, RZ ;  /* 0x0000000200007819 */ /* 0x002fce00000006ff */
[----:B------:R-:W1:Y:S01]  /*0090*/  LDC.64 R24, c[0x0][0x230] ;  /* 0x00008c00ff187b82 */ /* 0x000e620000000a00 */
[----:B---3--:R-:W-:Y:S02]  /*00a0*/  SHF.R.S32.HI R3, RZ, 0x15, R7 ;  /* 0x00000015ff037819 */ /* 0x008fe40000011407 */
[----:B------:R-:W-:Y:S02]  /*00b0*/  LOP3.LUT R0, R0, 0x1fc, RZ, 0xc0, !PT ;  /* 0x000001fc00007812 */ /* 0x000fe400078ec0ff */
[----:B------:R-:W-:Y:S02]  /*00c0*/  SGXT R3, R3, 0x1 ;  /* 0x000000010303781a */ /* 0x000fe40000000200 */
[----:B------:R-:W-:-:S04]  /*00d0*/  LEA R0, R7, R0, 0xa ;  /* 0x0000000007007211 */ /* 0x000fc800078e50ff */
[----:B------:R-:W-:-:S04]  /*00e0*/  LEA.HI R3, R3, R0, RZ, 0x4 ;  /* 0x0000000003037211 */ /* 0x000fc800078f20ff */
[----:B------:R-:W-:-:S04]  /*00f0*/  LOP3.LUT R3, R3, 0xfffffff0, RZ, 0xc0, !PT ;  /* 0xfffffff003037812 */ /* 0x000fc800078ec0ff */
[----:B------:R-:W-:-:S05]  /*0100*/  IADD3 R3, R0, -R3, RZ ;  /* 0x8000000300037210 */ /* 0x000fca0007ffe0ff */
[----:B--2---:R-:W-:-:S06]  /*0110*/  IMAD.WIDE R4, R3, 0x4, R4 ;  /* 0x0000000403047825 */ /* 0x004fcc00078e0204 */
[----:B------:R-:W2:Y:S01]  /*0120*/  LDG.E.EL.128 R4, desc[UR4][R4.64] ;  /* 0x0000000404047981 */ /* 0x000ea2000c2e1d00 */
[----:B----4-:R-:W-:-:S04]  /*0130*/  IMAD.WIDE R12, R3, 0x4, R12 ;  /* 0x00000004030c7825 */ /* 0x010fc800078e020c */
[----:B-----5:R-:W-:Y:S02]  /*0140*/  IMAD.WIDE R22, R0, 0x4, R22 ;  /* 0x0000000400167825 */ /* 0x020fe400078e0216 */
[----:B------:R-:W3:Y:S02]  /*0150*/  LDG.E.EL.128 R12, desc[UR4][R12.64] ;  /* 0x000000040c0c7981 */ /* 0x000ee4000c2e1d00 */
[C---:B0-----:R-:W-:Y:S02]  /*0160*/  IMAD.WIDE R20, R3.reuse, 0x4, R20 ;  /* 0x0000000403147825 */ /* 0x041fe400078e0214 */
[----:B------:R-:W3:Y:S02]  /*0170*/  LDG.E.128 R16, desc[UR4][R22.64+0x800] ;  /* 0x0008000416107981 */ /* 0x000ee4000c1e1d00 */
[----:B-1----:R-:W-:-:S04]  /*0180*/  IMAD.WIDE R24, R3, 0x4, R24 ;  /* 0x0000000403187825 */ /* 0x002fc800078e0218 */
[----:B--2---:R-:W-:Y:S01]  /*0190*/  FADD R6, R6, 9.9999997473787516356e-06 ;  /* 0x3727c5ac06067421 */ /* 0x004fe20000000000 */
[----:B------:R-:W-:Y:S01]  /*01a0*/  FADD R2, R4, 9.9999997473787516356e-06 ;  /* 0x3727c5ac04027421 */ /* 0x000fe20000000000 */
[----:B------:R-:W-:-:S03]  /*01b0*/  FADD R8, R5, 9.9999997473787516356e-06 ;  /* 0x3727c5ac05087421 */ /* 0x000fc60000000000 */
[----:B------:R-:W0:Y:S08]  /*01c0*/  MUFU.SQRT R26, R2 ;  /* 0x00000002001a7308 */ /* 0x000e300000002000 */
[----:B------:R-:W1:Y:S01]  /*01d0*/  MUFU.SQRT R6, R6 ;  /* 0x0000000600067308 */ /* 0x000e620000002000 */
[----:B0-----:R-:W-:-:S07]  /*01e0*/  FSETP.GT.AND P0, PT, R26, 8.50705917302346158658e+37, PT ;  /* 0x7e8000001a00780b */ /* 0x001fce0003f04000 */
[----:B------:R0:W2:Y:S01]  /*01f0*/  MUFU.SQRT R27, R8 ;  /* 0x00000008001b7308 */ /* 0x0000a20000002000 */
[----:B------:R-:W-:Y:S02]  /*0200*/  FSETP.GEU.AND P3, PT, R26, 1.175494350822287508e-38, PT ;  /* 0x008000001a00780b */ /* 0x000fe40003f6e000 */
[C---:B-1----:R-:W-:Y:S02]  /*0210*/  FSETP.GT.AND P2, PT, R6.reuse, 8.50705917302346158658e+37, PT ;  /* 0x7e8000000600780b */ /* 0x042fe40003f44000 */
[----:B------:R-:W-:Y:S01]  /*0220*/  FSETP.GEU.AND P5, PT, R6, 1.175494350822287508e-38, PT ;  /* 0x008000000600780b */ /* 0x000fe20003fae000 */
[----:B------:R-:W-:Y:S01]  /*0230*/  HFMA2.MMA R2, -RZ, RZ, 1.625, 0 ;  /* 0x3e800000ff027435 */ /* 0x000fe200000001ff */
[----:B0-----:R-:W4:Y:S01]  /*0240*/  LDG.E.128 R8, desc[UR4][R22.64] ;  /* 0x0000000416087981 */ /* 0x001f22000c1e1d00 */
[----:B------:R-:W-:Y:S01]  /*0250*/  @P0 FMUL R26, R26, 0.25 ;  /* 0x3e8000001a1a0820 */ /* 0x000fe20000400000 */
[----:B--2---:R-:W-:-:S05]  /*0260*/  FSETP.GT.AND P1, PT, R27, 8.50705917302346158658e+37, PT ;  /* 0x7e8000001b00780b */ /* 0x004fca0003f24000 */
[----:B------:R-:W-:Y:S01]  /*0270*/  @!P3 FMUL R26, R26, 16777216 ;  /* 0x4b8000001a1ab820 */ /* 0x000fe20000400000 */
[C---:B------:R-:W-:Y:S01]  /*0280*/  FSETP.GEU.AND P4, PT, R27.reuse, 1.175494350822287508e-38, PT ;  /* 0x008000001b00780b */ /* 0x040fe20003f8e000 */
[----:B------:R-:W-:Y:S02]  /*0290*/  @P2 FMUL R6, R6, 0.25 ;  /* 0x3e80000006062820 */ /* 0x000fe40000400000 */
[----:B------:R0:W1:Y:S01]  /*02a0*/  MUFU.RCP R5, R26 ;  /* 0x0000001a00057308 */ /* 0x0000620000001000 */
[----:B------:R-:W2:Y:S01]  /*02b0*/  LDG.E.EL.128 R20, desc[UR4][R20.64] ;  /* 0x0000000414147981 */ /* 0x000ea2000c2e1d00 */
[----:B------:R-:W-:Y:S02]  /*02c0*/  @!P5 FMUL R6, R6, 16777216 ;  /* 0x4b8000000606d820 */ /* 0x000fe40000400000 */
[----:B------:R-:W-:-:S04]  /*02d0*/  @P1 FMUL R27, R27, 0.25 ;  /* 0x3e8000001b1b1820 */ /* 0x000fc80000400000 */
[----:B------:R-:W5:Y:S02]  /*02e0*/  MUFU.RCP R6, R6 ;  /* 0x0000000600067308 */ /* 0x000f640000001000 */
[----:B------:R-:W-:Y:S01]  /*02f0*/  @!P4 FMUL R27, R27, 16777216 ;  /* 0x4b8000001b1bc820 */ /* 0x000fe20000400000 */
[----:B0-----:R-:W-:-:S05]  /*0300*/  FSEL R26, R2, 1, P0 ;  /* 0x3f800000021a7808 */ /* 0x001fca0000000000 */
[----:B------:R0:W-:Y:S01]  /*0310*/  MUFU.RCP R4, R27 ;  /* 0x0000001b00047308 */ /* 0x0001e20000001000 */
[----:B------:R-:W-:Y:S01]  /*0320*/  @!P3 FMUL R26, R26, 16777216 ;  /* 0x4b8000001a1ab820 */ /* 0x000fe20000400000 */
[----:B0-----:R-:W-:-:S03]  /*0330*/  FSEL R27, R2, 1, P2 ;  /* 0x3f800000021b7808 */ /* 0x001fc60001000000 */
[----:B-1----:R-:W-:Y:S02]  /*0340*/  FMUL R3, R5, R26 ;  /* 0x0000001a05037220 */ /* 0x002fe40000400000 */
[----:B------:R-:W-:-:S04]  /*0350*/  @!P5 FMUL R27, R27, 16777216 ;  /* 0x4b8000001b1bd820 */ /* 0x000fc80000400000 */
[----:B-----5:R-:W-:Y:S02]  /*0360*/  FMUL R5, R6, R27 ;  /* 0x0000001b06057220 */ /* 0x020fe40000400000 */
[----:B------:R-:W2:Y:S01]  /*0370*/  LDG.E.EL.128 R24, desc[UR4][R24.64] ;  /* 0x0000000418187981 */ /* 0x000ea2000c2e1d00 */
[----:B------:R-:W-:-:S04]  /*0380*/  FADD R7, R7, 9.9999997473787516356e-06 ;  /* 0x3727c5ac07077421 */ /* 0x000fc80000000000 */
[----:B------:R0:W1:Y:S01]  /*0390*/  MUFU.SQRT R28, R7 ;  /* 0x00000007001c7308 */ /* 0x0000620000002000 */
[----:B------:R-:W-:Y:S01]  /*03a0*/  FSEL R29, R2, 1, P1 ;  /* 0x3f800000021d7808 */ /* 0x000fe20000800000 */
[----:B0-----:R-:W0:Y:S01]  /*03b0*/  LDC.64 R6, c[0x0][0x238] ;  /* 0x00008e00ff067b82 */ /* 0x001e220000000a00 */
[C---:B-1----:R-:W-:Y:S02]  /*03c0*/  FSETP.GT.AND P0, PT, R28.reuse, 8.50705917302346158658e+37, PT ;  /* 0x7e8000001c00780b */ /* 0x042fe40003f04000 */
[----:B------:R-:W-:-:S11]  /*03d0*/  FSETP.GEU.AND P1, PT, R28, 1.175494350822287508e-38, PT ;  /* 0x008000001c00780b */ /* 0x000fd60003f2e000 */
[----:B------:R-:W-:-:S04]  /*03e0*/  @P0 FMUL R28, R28, 0.25 ;  /* 0x3e8000001c1c0820 */ /* 0x000fc80000400000 */
[----:B------:R-:W-:Y:S01]  /*03f0*/  @!P1 FMUL R28, R28, 16777216 ;  /* 0x4b8000001c1c9820 */ /* 0x000fe20000400000 */
[----:B------:R-:W-:-:S05]  /*0400*/  @!P4 FMUL R29, R29, 16777216 ;  /* 0x4b8000001d1dc820 */ /* 0x000fca0000400000 */
[----:B------:R-:W1:Y:S01]  /*0410*/  MUFU.RCP R28, R28 ;  /* 0x0000001c001c7308 */ /* 0x000e620000001000 */
[----:B------:R-:W-:Y:S01]  /*0420*/  FMUL R4, R4, R29 ;  /* 0x0000001d04047220 */ /* 0x000fe20000400000 */
[----:B------:R-:W-:-:S05]  /*0430*/  FSEL R29, R2, 1, P0 ;  /* 0x3f800000021d7808 */ /* 0x000fca0000000000 */
[----:B------:R-:W-:Y:S01]  /*0440*/  @!P1 FMUL R29, R29, 16777216 ;  /* 0x4b8000001d1d9820 */ /* 0x000fe20000400000 */
[----:B---3--:R-:W-:Y:S01]  /*0450*/  FADD R19, R19, -R15 ;  /* 0x8000000f13137221 */ /* 0x008fe20000000000 */
[----:B------:R-:W-:Y:S01]  /*0460*/  FADD R16, R16, -R12 ;  /* 0x8000000c10107221 */ /* 0x000fe20000000000 */
[----:B------:R-:W-:Y:S01]  /*0470*/  FADD R18, R18, -R14 ;  /* 0x8000000e12127221 */ /* 0x000fe20000000000 */
[----:B-1----:R-:W-:Y:S01]  /*0480*/  FMUL R2, R28, R29 ;  /* 0x0000001d1c027220 */ /* 0x002fe20000400000 */
[----:B------:R-:W-:Y:S01]  /*0490*/  FADD R17, R17, -R13 ;  /* 0x8000000d11117221 */ /* 0x000fe20000000000 */
[----:B----4-:R-:W-:Y:S01]  /*04a0*/  FADD R11, R11, -R15 ;  /* 0x8000000f0b0b7221 */ /* 0x010fe20000000000 */
[----:B------:R-:W-:Y:S01]  /*04b0*/  FADD R8, R8, -R12 ;  /* 0x8000000c08087221 */ /* 0x000fe20000000000 */
[----:B------:R-:W-:Y:S02]  /*04c0*/  FADD R12, R10, -R14 ;  /* 0x8000000e0a0c7221 */ /* 0x000fe40000000000 */
[C---:B------:R-:W-:Y:S01]  /*04d0*/  FMUL R10, R2.reuse, R11 ;  /* 0x0000000b020a7220 */ /* 0x040fe20000400000 */
[----:B------:R-:W-:Y:S01]  /*04e0*/  FMUL R2, R2, R19 ;  /* 0x0000001302027220 */ /* 0x000fe20000400000 */
[----:B------:R-:W-:Y:S01]  /*04f0*/  FADD R9, R9, -R13 ;  /* 0x8000000d09097221 */ /* 0x000fe20000000000 */
[C---:B------:R-:W-:Y:S01]  /*0500*/  FMUL R11, R5.reuse, R12 ;  /* 0x0000000c050b7220 */ /* 0x040fe20000400000 */
[----:B------:R-:W-:Y:S01]  /*0510*/  FMUL R5, R5, R18 ;  /* 0x0000001205057220 */ /* 0x000fe20000400000 */
[C---:B------:R-:W-:Y:S01]  /*0520*/  FMUL R15, R3.reuse, R8 ;  /* 0x00000008030f7220 */ /* 0x040fe20000400000 */
[C---:B------:R-:W-:Y:S01]  /*0530*/  FMUL R8, R4.reuse, R17 ;  /* 0x0000001104087220 */ /* 0x040fe20000400000 */
[----:B------:R-:W-:Y:S01]  /*0540*/  FMUL R13, R3, R16 ;  /* 0x00000010030d7220 */ /* 0x000fe20000400000 */
[----:B------:R-:W-:Y:S01]  /*0550*/  FMUL R12, R4, R9 ;  /* 0x00000009040c7220 */ /* 0x000fe20000400000 */
[----:B--2---:R-:W-:Y:S01]  /*0560*/  FFMA R2, R23, R2, R27 ;  /* 0x0000000217027223 */ /* 0x004fe2000000001b */
[----:B------:R-:W-:Y:S01]  /*0570*/  FFMA R5, R22, R5, R26 ;  /* 0x0000000516057223 */ /* 0x000fe2000000001a */
[----:B------:R-:W-:Y:S01]  /*0580*/  FFMA R8, R21, R8, R25 ;  /* 0x0000000815087223 */ /* 0x000fe20000000019 */
[----:B------:R-:W-:Y:S01]  /*0590*/  FFMA R10, R23, R10, R27 ;  /* 0x0000000a170a7223 */ /* 0x000fe2000000001b */
[C-C-:B------:R-:W-:Y:S01]  /*05a0*/  FFMA R3, R20.reuse, R15, R24.reuse ;  /* 0x0000000f14037223 */ /* 0x140fe20000000018 */
[----:B------:R-:W-:Y:S01]  /*05b0*/  FFMA R4, R20, R13, R24 ;  /* 0x0000000d14047223 */ /* 0x000fe20000000018 */
[----:B------:R-:W-:Y:S01]  /*05c0*/  FFMA R9, R21, R12, R25 ;  /* 0x0000000c15097223 */ /* 0x000fe20000000019 */
[----:B------:R-:W-:Y:S01]  /*05d0*/  FFMA R22, R22, R11, R26 ;  /* 0x0000000b16167223 */ /* 0x000fe2000000001a */
[----:B------:R-:W-:Y:S01]  /*05e0*/  FSETP.GEU.AND P6, PT, R2, RZ, PT ;  /* 0x000000ff0200720b */ /* 0x000fe20003fce000 */
[----:B0-----:R-:W-:Y:S01]  /*05f0*/  IMAD.WIDE R12, R0, 0x4, R6 ;  /* 0x00000004000c7825 */ /* 0x001fe200078e0206 */
[----:B------:R-:W-:-:S02]  /*0600*/  FSETP.GEU.AND P5, PT, R5, RZ, PT ;  /* 0x000000ff0500720b */ /* 0x000fc40003fae000 */
[----:B------:R-:W-:Y:S02]  /*0610*/  FSETP.GEU.AND P4, PT, R8, RZ, PT ;  /* 0x000000ff0800720b */ /* 0x000fe40003f8e000 */
[----:B------:R-:W-:Y:S02]  /*0620*/  FSETP.GEU.AND P3, PT, R10, RZ, PT ;  /* 0x000000ff0a00720b */ /* 0x000fe40003f6e000 */
[----:B------:R-:W-:Y:S02]  /*0630*/  SEL R7, R2, RZ, P6 ;  /* 0x000000ff02077207 */ /* 0x000fe40003000000 */
[----:B------:R-:W-:Y:S02]  /*0640*/  FSETP.GEU.AND P0, PT, R4, RZ, PT ;  /* 0x000000ff0400720b */ /* 0x000fe40003f0e000 */
[----:B------:R-:W-:Y:S02]  /*0650*/  FSETP.GEU.AND P2, PT, R22, RZ, PT ;  /* 0x000000ff1600720b */ /* 0x000fe40003f4e000 */
[----:B------:R-:W-:-:S02]  /*0660*/  FSETP.GEU.AND P1, PT, R9, RZ, PT ;  /* 0x000000ff0900720b */ /* 0x000fc40003f2e000 */
[----:B------:R-:W-:Y:S02]  /*0670*/  FSETP.GEU.AND P6, PT, R3, RZ, PT ;  /* 0x000000ff0300720b */ /* 0x000fe40003fce000 */
[----:B------:R-:W-:Y:S02]  /*0680*/  SEL R6, R5, RZ, P5 ;  /* 0x000000ff05067207 */ /* 0x000fe40002800000 */
[----:B------:R-:W-:Y:S02]  /*0690*/  SEL R5, R8, RZ, P4 ;  /* 0x000000ff08057207 */ /* 0x000fe40002000000 */
[----:B------:R-:W-:Y:S02]  /*06a0*/  SEL R11, R10, RZ, P3 ;  /* 0x000000ff0a0b7207 */ /* 0x000fe40001800000 */
[----:B------:R-:W-:Y:S02]  /*06b0*/  SEL R10, R22, RZ, P2 ;  /* 0x000000ff160a7207 */ /* 0x000fe40001000000 */
[----:B------:R-:W-:-:S02]  /*06c0*/  SEL R9, R9, RZ, P1 ;  /* 0x000000ff09097207 */ /* 0x000fc40000800000 */
[----:B------:R-:W-:Y:S02]  /*06d0*/  SEL R8, R3, RZ, P6 ;  /* 0x000000ff03087207 */ /* 0x000fe40003000000 */
[----:B------:R-:W-:-:S03]  /*06e0*/  SEL R4, R4, RZ, P0 ;  /* 0x000000ff04047207 */ /* 0x000fc60000000000 */
[----:B------:R-:W-:Y:S04]  /*06f0*/  STG.E.128 desc[UR4][R12.64], R8 ;  /* 0x000000080c007986 */ /* 0x000fe8000c101d04 */
[----:B------:R-:W-:Y:S01]  /*0700*/  STG.E.128 desc[UR4][R12.64+0x800], R4 ;  /* 0x000800040c007986 */ /* 0x000fe2000c101d04 */
[----:B------:R-:W-:Y:S05]  /*0710*/  EXIT ;  /* 0x000000000000794d */ /* 0x000fea0003800000 */
.L_x_0:
[----:B------:R-:W-:-:S00]  /*0720*/  BRA `(.L_x_0) ;  /* 0xfffffffc00fc7947 */ /* 0x000fc0000383ffff */
[----:B------:R-:W-:-:S00]  /*0730*/  NOP ;  /* 0x0000000000007918 */ /* 0x000fc00000000000 */
        /* <DEDUP_REMOVED lines=12> */
.L_x_1:


//--------------------- .nv.global.init           --------------------------
	.section	.nv.global.init,"aw",@progbits
.nv.global.init:
	.type		_$_str,@object
	.size		_$_str,(_$_str_$_2 - _$_str)
_$_str:
        /*0000*/ 	.byte	0x5f, 0x5f, 0x43, 0x55, 0x44, 0x41, 0x5f, 0x46, 0x54, 0x5a, 0x00
	.type		_$_str_$_2,@object
	.size		_$_str_$_2,(.L_1 - _$_str_$_2)
_$_str_$_2:
        /*000b*/ 	.byte	0x5f, 0x5f, 0x43, 0x55, 0x44, 0x41, 0x5f, 0x50, 0x52, 0x45, 0x43, 0x5f, 0x53, 0x51, 0x52, 0x54
        /*001b*/ 	.byte	0x00
.L_1:


//--------------------- .nv.constant0.triton_poi_fused__native_batch_norm_legit_no_training_relu_10 --------------------------
	.section	.nv.constant0.triton_poi_fused__native_batch_norm_legit_no_training_relu_10,"a",@progbits
	.sectionflags	@""
	.align	4
.nv.constant0.triton_poi_fused__native_batch_norm_legit_no_training_relu_10:
	.zero		580
